//
// Generated by NVIDIA NVVM Compiler
//
// Compiler Build ID: CL-36424714
// Cuda compilation tools, release 13.0, V13.0.88
// Based on NVVM 20.0.0
//

.version 9.0
.target sm_100
.address_size 64

	// .globl	_Z6kerneliPViPiS1_

.visible .entry _Z6kerneliPViPiS1_(
	.param .u32 _Z6kerneliPViPiS1__param_0,
	.param .u64 .ptr .align 1 _Z6kerneliPViPiS1__param_1,
	.param .u64 .ptr .align 1 _Z6kerneliPViPiS1__param_2,
	.param .u64 .ptr .align 1 _Z6kerneliPViPiS1__param_3
)
{
	.reg .pred 	%p<23>;
	.reg .b32 	%r<78>;
	.reg .b64 	%rd<31>;

	ld.param.u32 	%r26, [_Z6kerneliPViPiS1__param_0];
	ld.param.u64 	%rd13, [_Z6kerneliPViPiS1__param_1];
	ld.param.u64 	%rd12, [_Z6kerneliPViPiS1__param_2];
	ld.param.u64 	%rd14, [_Z6kerneliPViPiS1__param_3];
	cvta.to.global.u64 	%rd1, %rd12;
	cvta.to.global.u64 	%rd2, %rd14;
	cvta.to.global.u64 	%rd3, %rd13;
	mov.u32 	%r27, %ctaid.x;
	setp.eq.s32 	%p1, %r27, 0;
	@%p1 bra 	$L__BB0_1;
	bra.uni 	$L__BB0_16;
$L__BB0_1:
	mov.u32 	%r40, %tid.x;
	setp.ne.s32 	%p13, %r40, 0;
	@%p13 bra 	$L__BB0_34;
	setp.lt.s32 	%p14, %r26, 1;
	@%p14 bra 	$L__BB0_15;
	and.b32  	%r1, %r26, 15;
	setp.lt.u32 	%p15, %r26, 16;
	mov.b32 	%r71, 0;
	@%p15 bra 	$L__BB0_6;
	and.b32  	%r71, %r26, 2147483632;
	mov.b32 	%r69, 0;
$L__BB0_5:
	.pragma "nounroll";
	add.s32 	%r43, %r69, 1;
	mul.wide.u32 	%rd21, %r69, 4;
	add.s64 	%rd22, %rd1, %rd21;
	st.global.u32 	[%rd22], %r43;
	add.s32 	%r44, %r69, 2;
	st.global.u32 	[%rd22+4], %r44;
	add.s32 	%r45, %r69, 3;
	st.global.u32 	[%rd22+8], %r45;
	add.s32 	%r46, %r69, 4;
	st.global.u32 	[%rd22+12], %r46;
	add.s32 	%r47, %r69, 5;
	st.global.u32 	[%rd22+16], %r47;
	add.s32 	%r48, %r69, 6;
	st.global.u32 	[%rd22+20], %r48;
	add.s32 	%r49, %r69, 7;
	st.global.u32 	[%rd22+24], %r49;
	add.s32 	%r50, %r69, 8;
	st.global.u32 	[%rd22+28], %r50;
	add.s32 	%r51, %r69, 9;
	st.global.u32 	[%rd22+32], %r51;
	add.s32 	%r52, %r69, 10;
	st.global.u32 	[%rd22+36], %r52;
	add.s32 	%r53, %r69, 11;
	st.global.u32 	[%rd22+40], %r53;
	add.s32 	%r54, %r69, 12;
	st.global.u32 	[%rd22+44], %r54;
	add.s32 	%r55, %r69, 13;
	st.global.u32 	[%rd22+48], %r55;
	add.s32 	%r56, %r69, 14;
	st.global.u32 	[%rd22+52], %r56;
	add.s32 	%r57, %r69, 15;
	st.global.u32 	[%rd22+56], %r57;
	add.s32 	%r69, %r69, 16;
	st.global.u32 	[%rd22+60], %r69;
	setp.ne.s32 	%p16, %r69, %r71;
	@%p16 bra 	$L__BB0_5;
$L__BB0_6:
	setp.eq.s32 	%p17, %r1, 0;
	@%p17 bra 	$L__BB0_15;
	and.b32  	%r6, %r26, 7;
	setp.lt.u32 	%p18, %r1, 8;
	@%p18 bra 	$L__BB0_9;
	add.s32 	%r58, %r71, 1;
	mul.wide.u32 	%rd23, %r71, 4;
	add.s64 	%rd24, %rd1, %rd23;
	st.global.u32 	[%rd24], %r58;
	add.s32 	%r59, %r71, 2;
	st.global.u32 	[%rd24+4], %r59;
	add.s32 	%r60, %r71, 3;
	st.global.u32 	[%rd24+8], %r60;
	add.s32 	%r61, %r71, 4;
	st.global.u32 	[%rd24+12], %r61;
	add.s32 	%r62, %r71, 5;
	st.global.u32 	[%rd24+16], %r62;
	add.s32 	%r63, %r71, 6;
	st.global.u32 	[%rd24+20], %r63;
	add.s32 	%r64, %r71, 7;
	st.global.u32 	[%rd24+24], %r64;
	add.s32 	%r71, %r71, 8;
	st.global.u32 	[%rd24+28], %r71;
$L__BB0_9:
	setp.eq.s32 	%p19, %r6, 0;
	@%p19 bra 	$L__BB0_15;
	and.b32  	%r9, %r26, 3;
	setp.lt.u32 	%p20, %r6, 4;
	@%p20 bra 	$L__BB0_12;
	add.s32 	%r65, %r71, 1;
	mul.wide.u32 	%rd25, %r71, 4;
	add.s64 	%rd26, %rd1, %rd25;
	st.global.u32 	[%rd26], %r65;
	add.s32 	%r66, %r71, 2;
	st.global.u32 	[%rd26+4], %r66;
	add.s32 	%r67, %r71, 3;
	st.global.u32 	[%rd26+8], %r67;
	add.s32 	%r71, %r71, 4;
	st.global.u32 	[%rd26+12], %r71;
$L__BB0_12:
	setp.eq.s32 	%p21, %r9, 0;
	@%p21 bra 	$L__BB0_15;
	mul.wide.u32 	%rd27, %r71, 4;
	add.s64 	%rd28, %rd1, %rd27;
	neg.s32 	%r73, %r9;
$L__BB0_14:
	.pragma "nounroll";
	add.s32 	%r71, %r71, 1;
	st.global.u32 	[%rd28], %r71;
	add.s64 	%rd28, %rd28, 4;
	add.s32 	%r73, %r73, 1;
	setp.ne.s32 	%p22, %r73, 0;
	@%p22 bra 	$L__BB0_14;
$L__BB0_15:
	membar.gl;
	mov.b32 	%r68, 1;
	st.volatile.global.u32 	[%rd3], %r68;
	bra.uni 	$L__BB0_34;
$L__BB0_16:
	ld.volatile.global.u32 	%r28, [%rd3];
	setp.eq.s32 	%p2, %r28, 0;
	@%p2 bra 	$L__BB0_16;
	setp.lt.s32 	%p3, %r26, 1;
	@%p3 bra 	$L__BB0_34;
	and.b32  	%r17, %r26, 3;
	setp.lt.u32 	%p4, %r26, 4;
	mov.b32 	%r76, 0;
	@%p4 bra 	$L__BB0_29;
	and.b32  	%r76, %r26, 2147483644;
	neg.s32 	%r75, %r76;
	mov.u64 	%rd29, %rd12;
$L__BB0_20:
	// begin inline asm
	ld.global.cg.s32 %r30, [%rd29];
	// end inline asm
	setp.ne.s32 	%p5, %r30, 0;
	@%p5 bra 	$L__BB0_22;
	mov.b32 	%r31, 0;
	st.global.u32 	[%rd2], %r31;
$L__BB0_22:
	add.s64 	%rd16, %rd29, 4;
	// begin inline asm
	ld.global.cg.s32 %r32, [%rd16];
	// end inline asm
	setp.ne.s32 	%p6, %r32, 0;
	@%p6 bra 	$L__BB0_24;
	mov.b32 	%r33, 0;
	st.global.u32 	[%rd2], %r33;
$L__BB0_24:
	add.s64 	%rd17, %rd29, 8;
	// begin inline asm
	ld.global.cg.s32 %r34, [%rd17];
	// end inline asm
	setp.ne.s32 	%p7, %r34, 0;
	@%p7 bra 	$L__BB0_26;
	mov.b32 	%r35, 0;
	st.global.u32 	[%rd2], %r35;
$L__BB0_26:
	add.s64 	%rd18, %rd29, 12;
	// begin inline asm
	ld.global.cg.s32 %r36, [%rd18];
	// end inline asm
	setp.ne.s32 	%p8, %r36, 0;
	@%p8 bra 	$L__BB0_28;
	mov.b32 	%r37, 0;
	st.global.u32 	[%rd2], %r37;
$L__BB0_28:
	add.s32 	%r75, %r75, 4;
	add.s64 	%rd29, %rd29, 16;
	setp.ne.s32 	%p9, %r75, 0;
	@%p9 bra 	$L__BB0_20;
$L__BB0_29:
	setp.eq.s32 	%p10, %r17, 0;
	@%p10 bra 	$L__BB0_34;
	mul.wide.u32 	%rd19, %r76, 4;
	add.s64 	%rd30, %rd12, %rd19;
	neg.s32 	%r77, %r17;
$L__BB0_31:
	.pragma "nounroll";
	// begin inline asm
	ld.global.cg.s32 %r38, [%rd30];
	// end inline asm
	setp.ne.s32 	%p11, %r38, 0;
	@%p11 bra 	$L__BB0_33;
	mov.b32 	%r39, 0;
	st.global.u32 	[%rd2], %r39;
$L__BB0_33:
	add.s64 	%rd30, %rd30, 4;
	add.s32 	%r77, %r77, 1;
	setp.ne.s32 	%p12, %r77, 0;
	@%p12 bra 	$L__BB0_31;
$L__BB0_34:
	ret;

}


// ===== COMPILED SASS (sm_100) =====

	.target	sm_100

	.elftype	@"ET_EXEC"


//--------------------- .note.nv.tkinfo           --------------------------
	.section	.note.nv.tkinfo,"",@"SHT_NOTE"
	.sectionflags	@"SHF_NOTE_NV_TKINFO"
	.tkinfo
        /*0018*/ 	.word	0x00000002
        /*0030*/ 	.string	""
        /*0030*/ 	.string	"ptxas"
        /*0030*/ 	.string	"Cuda compilation tools, release 13.0, V13.0.88"
        /*0030*/ 	.string	"Build cuda_13.0.r13.0/compiler.36424714_0"
        /*0030*/ 	.string	"-arch sm_100 -m 64 "



//--------------------- .note.nv.cuinfo           --------------------------
	.section	.note.nv.cuinfo,"",@"SHT_NOTE"
	.sectionflags	@"SHF_NOTE_NV_CUINFO"
        /*0018*/ 	.short	0x0002
        /*001a*/ 	.short	0x0064
        /*001c*/ 	.short	0x0082
	.zero		2


//--------------------- .nv.info                  --------------------------
	.section	.nv.info,"",@"SHT_CUDA_INFO"
	.align	4


	//----- nvinfo : EIATTR_REGCOUNT
	.align		4
        /*0000*/ 	.byte	0x04, 0x2f
        /*0002*/ 	.short	(.L_1 - .L_0)
	.align		4
.L_0:
        /*0004*/ 	.word	index@(_Z6kerneliPViPiS1_)
        /*0008*/ 	.word	0x0000001e


	//----- nvinfo : EIATTR_FRAME_SIZE
	.align		4
.L_1:
        /*000c*/ 	.byte	0x04, 0x11
        /*000e*/ 	.short	(.L_3 - .L_2)
	.align		4
.L_2:
        /*0010*/ 	.word	index@(_Z6kerneliPViPiS1_)
        /*0014*/ 	.word	0x00000000


	//----- nvinfo : EIATTR_MIN_STACK_SIZE
	.align		4
.L_3:
        /*0018*/ 	.byte	0x04, 0x12
        /*001a*/ 	.short	(.L_5 - .L_4)
	.align		4
.L_4:
        /*001c*/ 	.word	index@(_Z6kerneliPViPiS1_)
        /*0020*/ 	.word	0x00000000
.L_5:


//--------------------- .nv.compat                --------------------------
	.section	.nv.compat,"",@"SHT_CUDA_COMPAT_INFO"
	.align	4
        /*0000*/ 	.byte	0x02, 0x09, 0x00, 0x00, 0x02, 0x02, 0x01, 0x00, 0x02, 0x05, 0x05, 0x00, 0x03, 0x07, 0x01, 0x01
        /*0010*/ 	.byte	0x02, 0x03, 0x00, 0x00, 0x02, 0x06, 0x01, 0x00, 0x04, 0x0b, 0x08, 0x00, 0x09, 0x00, 0x00, 0x00
        /*0020*/ 	.byte	0x00, 0x00, 0x00, 0x00


//--------------------- .nv.info._Z6kerneliPViPiS1_ --------------------------
	.section	.nv.info._Z6kerneliPViPiS1_,"",@"SHT_CUDA_INFO"
	.sectionflags	@""
	.align	4


	//----- nvinfo : EIATTR_CUDA_API_VERSION
	.align		4
        /*0000*/ 	.byte	0x04, 0x37
        /*0002*/ 	.short	(.L_7 - .L_6)
.L_6:
        /*0004*/ 	.word	0x00000082


	//----- nvinfo : EIATTR_KPARAM_INFO
	.align		4
.L_7:
        /*0008*/ 	.byte	0x04, 0x17
        /*000a*/ 	.short	(.L_9 - .L_8)
.L_8:
        /*000c*/ 	.word	0x00000000
        /*0010*/ 	.short	0x0003
        /*0012*/ 	.short	0x0018
        /*0014*/ 	.byte	0x00, 0xf5, 0x21, 0x00


	//----- nvinfo : EIATTR_KPARAM_INFO
	.align		4
.L_9:
        /*0018*/ 	.byte	0x04, 0x17
        /*001a*/ 	.short	(.L_11 - .L_10)
.L_10:
        /*001c*/ 	.word	0x00000000
        /*0020*/ 	.short	0x0002
        /*0022*/ 	.short	0x0010
        /*0024*/ 	.byte	0x00, 0xf5, 0x21, 0x00


	//----- nvinfo : EIATTR_KPARAM_INFO
	.align		4
.L_11:
        /*0028*/ 	.byte	0x04, 0x17
        /*002a*/ 	.short	(.L_13 - .L_12)
.L_12:
        /*002c*/ 	.word	0x00000000
        /*0030*/ 	.short	0x0001
        /*0032*/ 	.short	0x0008
        /*0034*/ 	.byte	0x00, 0xf5, 0x21, 0x00


	//----- nvinfo : EIATTR_KPARAM_INFO
	.align		4
.L_13:
        /*0038*/ 	.byte	0x04, 0x17
        /*003a*/ 	.short	(.L_15 - .L_14)
.L_14:
        /*003c*/ 	.word	0x00000000
        /*0040*/ 	.short	0x0000
        /*0042*/ 	.short	0x0000
        /*0044*/ 	.byte	0x00, 0xf0, 0x11, 0x00


	//----- nvinfo : EIATTR_SPARSE_MMA_MASK
	.align		4
.L_15:
        /*0048*/ 	.byte	0x03, 0x50
        /*004a*/ 	.short	0x0000


	//----- nvinfo : EIATTR_MAXREG_COUNT
	.align		4
        /*004c*/ 	.byte	0x03, 0x1b
        /*004e*/ 	.short	0x00ff


	//----- nvinfo : EIATTR_MERCURY_ISA_VERSION
	.align		4
        /*0050*/ 	.byte	0x03, 0x5f
        /*0052*/ 	.short	0x0101


	//----- nvinfo : EIATTR_VRC_CTA_INIT_COUNT
	.align		4
        /*0054*/ 	.byte	0x02, 0x4a
	.zero		1
	.zero		1


	//----- nvinfo : EIATTR_EXIT_INSTR_OFFSETS
	.align		4
        /*0058*/ 	.byte	0x04, 0x1c
        /*005a*/ 	.short	(.L_17 - .L_16)


	//   ....[0]....
.L_16:
        /*005c*/ 	.word	0x000000b0


	//   ....[1]....
        /*0060*/ 	.word	0x00000a70


	//   ....[2]....
        /*0064*/ 	.word	0x00000b40


	//   ....[3]....
        /*0068*/ 	.word	0x00000b70


	//   ....[4]....
        /*006c*/ 	.word	0x000011f0


	//----- nvinfo : EIATTR_CBANK_PARAM_SIZE
	.align		4
.L_17:
        /*0070*/ 	.byte	0x03, 0x19
        /*0072*/ 	.short	0x0020


	//----- nvinfo : EIATTR_PARAM_CBANK
	.align		4
        /*0074*/ 	.byte	0x04, 0x0a
        /*0076*/ 	.short	(.L_19 - .L_18)
	.align		4
.L_18:
        /*0078*/ 	.word	index@(.nv.constant0._Z6kerneliPViPiS1_)
        /*007c*/ 	.short	0x0380
        /*007e*/ 	.short	0x0020


	//----- nvinfo : EIATTR_SW_WAR
	.align		4
.L_19:
        /*0080*/ 	.byte	0x04, 0x36
        /*0082*/ 	.short	(.L_21 - .L_20)
.L_20:
        /*0084*/ 	.word	0x00000008
.L_21:


//--------------------- .nv.callgraph             --------------------------
	.section	.nv.callgraph,"",@"SHT_CUDA_CALLGRAPH"
	.align	4
	.sectionentsize	8
	.align		4
        /*0000*/ 	.word	0x00000000
	.align		4
        /*0004*/ 	.word	0xffffffff
	.align		4
        /*0008*/ 	.word	0x00000000
	.align		4
        /*000c*/ 	.word	0xfffffffe
	.align		4
        /*0010*/ 	.word	0x00000000
	.align		4
        /*0014*/ 	.word	0xfffffffd
	.align		4
        /*0018*/ 	.word	0x00000000
	.align		4
        /*001c*/ 	.word	0xfffffffc


//--------------------- .text._Z6kerneliPViPiS1_  --------------------------
	.section	.text._Z6kerneliPViPiS1_,"ax",@progbits
	.align	128
        .global         _Z6kerneliPViPiS1_
        .type           _Z6kerneliPViPiS1_,@function
        .size           _Z6kerneliPViPiS1_,(.L_x_15 - _Z6kerneliPViPiS1_)
        .other          _Z6kerneliPViPiS1_,@"STO_CUDA_ENTRY STV_DEFAULT"
_Z6kerneliPViPiS1_:
.text._Z6kerneliPViPiS1_:
[----:B------:R-:W-:Y:S08]  /*0000*/  LDC R1, c[0x0][0x37c] ;  /* 0x0000df00ff017b82 */ /* 0x000ff00000000800 */
[----:B------:R-:W0:Y:S01]  /*0010*/  S2UR UR4, SR_CTAID.X ;  /* 0x00000000000479c3 */ /* 0x000e220000002500 */
[----:B------:R-:W1:Y:S01]  /*0020*/  LDCU.64 UR8, c[0x0][0x358] ;  /* 0x00006b00ff0877ac */ /* 0x000e620008000a00 */
[----:B0-----:R-:W-:-:S09]  /*0030*/  UISETP.NE.AND UP0, UPT, UR4, URZ, UPT ;  /* 0x000000ff0400728c */ /* 0x001fd2000bf05270 */
[----:B-1----:R-:W-:Y:S05]  /*0040*/  BRA.U !UP0, `(.L_x_0) ;  /* 0x0000000908c07547 */ /* 0x002fea000b800000 */
[----:B------:R-:W0:Y:S02]  /*0050*/  LDC.64 R2, c[0x0][0x388] ;  /* 0x0000e200ff027b82 */ /* 0x000e240000000a00 */
.L_x_1:
[----:B0-----:R-:W2:Y:S02]  /*0060*/  LDG.E.STRONG.SYS R0, desc[UR8][R2.64] ;  /* 0x0000000802007981 */ /* 0x001ea4000c1f5900 */
[----:B--2---:R-:W-:-:S13]  /*0070*/  ISETP.NE.AND P0, PT, R0, RZ, PT ;  /* 0x000000ff0000720c */ /* 0x004fda0003f05270 */
[----:B------:R-:W-:Y:S05]  /*0080*/  @!P0 BRA `(.L_x_1) ;  /* 0xfffffffc00f48947 */ /* 0x000fea000383ffff */
[----:B------:R-:W0:Y:S02]  /*0090*/  LDC R3, c[0x0][0x380] ;  /* 0x0000e000ff037b82 */ /* 0x000e240000000800 */
[----:B0-----:R-:W-:-:S13]  /*00a0*/  ISETP.GE.AND P0, PT, R3, 0x1, PT ;  /* 0x000000010300780c */ /* 0x001fda0003f06270 */
[----:B------:R-:W-:Y:S05]  /*00b0*/  @!P0 EXIT ;  /* 0x000000000000894d */ /* 0x000fea0003800000 */
[C---:B------:R-:W-:Y:S01]  /*00c0*/  ISETP.GE.U32.AND P0, PT, R3.reuse, 0x4, PT ;  /* 0x000000040300780c */ /* 0x040fe20003f06070 */
[----:B------:R-:W-:Y:S01]  /*00d0*/  IMAD.MOV.U32 R2, RZ, RZ, RZ ;  /* 0x000000ffff027224 */ /* 0x000fe200078e00ff */
[----:B------:R-:W-:-:S11]  /*00e0*/  LOP3.LUT R0, R3, 0x3, RZ, 0xc0, !PT ;  /* 0x0000000303007812 */ /* 0x000fd600078ec0ff */
[----:B------:R-:W-:Y:S05]  /*00f0*/  @!P0 BRA `(.L_x_2) ;  /* 0x0000000800588947 */ /* 0x000fea0003800000 */
[----:B------:R-:W-:Y:S01]  /*0100*/  LOP3.LUT R2, R3, 0x7ffffffc, RZ, 0xc0, !PT ;  /* 0x7ffffffc03027812 */ /* 0x000fe200078ec0ff */
[----:B------:R-:W0:Y:S04]  /*0110*/  LDCU.64 UR4, c[0x0][0x390] ;  /* 0x00007200ff0477ac */ /* 0x000e280008000a00 */
[----:B------:R-:W-:-:S05]  /*0120*/  IMAD.MOV R3, RZ, RZ, -R2 ;  /* 0x000000ffff037224 */ /* 0x000fca00078e0a02 */
[----:B------:R-:W-:Y:S01]  /*0130*/  ISETP.GE.AND P0, PT, R3, RZ, PT ;  /* 0x000000ff0300720c */ /* 0x000fe20003f06270 */
[----:B0-----:R-:W-:Y:S02]  /*0140*/  IMAD.U32 R4, RZ, RZ, UR4 ;  /* 0x00000004ff047e24 */ /* 0x001fe4000f8e00ff */
[----:B------:R-:W-:-:S10]  /*0150*/  IMAD.U32 R5, RZ, RZ, UR5 ;  /* 0x00000005ff057e24 */ /* 0x000fd4000f8e00ff */
[----:B------:R-:W-:Y:S05]  /*0160*/  @P0 BRA `(.L_x_3) ;  /* 0x0000000400e00947 */ /* 0x000fea0003800000 */
[----:B------:R-:W-:Y:S01]  /*0170*/  IMAD.MOV R6, RZ, RZ, -R3 ;  /* 0x000000ffff067224 */ /* 0x000fe200078e0a03 */
[----:B------:R-:W-:-:S04]  /*0180*/  PLOP3.LUT P0, PT, PT, PT, PT, 0x80, 0x8 ;  /* 0x000000000008781c */ /* 0x000fc80003f0f070 */
[----:B------:R-:W-:-:S13]  /*0190*/  ISETP.GT.AND P1, PT, R6, 0xc, PT ;  /* 0x0000000c0600780c */ /* 0x000fda0003f24270 */
[----:B------:R-:W-:Y:S05]  /*01a0*/  @!P1 BRA `(.L_x_4) ;  /* 0x0000000400209947 */ /* 0x000fea0003800000 */
[----:B------:R-:W-:-:S13]  /*01b0*/  PLOP3.LUT P0, PT, PT, PT, PT, 0x8, 0x80 ;  /* 0x000000000080781c */ /* 0x000fda0003f0e170 */
.L_x_5:
[----:B------:R-:W2:Y:S02]  /*01c0*/  LDG.E.STRONG.GPU R6, desc[UR8][R4.64] ;  /* 0x0000000804067981 */ /* 0x000ea4000c1ef900 */
[----:B--2---:R-:W-:-:S13]  /*01d0*/  ISETP.NE.AND P1, PT, R6, RZ, PT ;  /* 0x000000ff0600720c */ /* 0x004fda0003f25270 */
[----:B------:R-:W0:Y:S02]  /*01e0*/  @!P1 LDC.64 R6, c[0x0][0x398] ;  /* 0x0000e600ff069b82 */ /* 0x000e240000000a00 */
[----:B0-----:R0:W-:Y:S04]  /*01f0*/  @!P1 STG.E desc[UR8][R6.64], RZ ;  /* 0x000000ff06009986 */ /* 0x0011e8000c101908 */
[----:B------:R-:W2:Y:S02]  /*0200*/  LDG.E.STRONG.GPU R8, desc[UR8][R4.64+0x4] ;  /* 0x0000040804087981 */ /* 0x000ea4000c1ef900 */
[----:B--2---:R-:W-:-:S13]  /*0210*/  ISETP.NE.AND P1, PT, R8, RZ, PT ;  /* 0x000000ff0800720c */ /* 0x004fda0003f25270 */
[----:B------:R-:W1:Y:S02]  /*0220*/  @!P1 LDC.64 R8, c[0x0][0x398] ;  /* 0x0000e600ff089b82 */ /* 0x000e640000000a00 */
[----:B-1----:R1:W-:Y:S04]  /*0230*/  @!P1 STG.E desc[UR8][R8.64], RZ ;  /* 0x000000ff08009986 */ /* 0x0023e8000c101908 */
[----:B------:R-:W2:Y:S02]  /*0240*/  LDG.E.STRONG.GPU R10, desc[UR8][R4.64+0x8] ;  /* 0x00000808040a7981 */ /* 0x000ea4000c1ef900 */
[----:B--2---:R-:W-:-:S13]  /*0250*/  ISETP.NE.AND P1, PT, R10, RZ, PT ;  /* 0x000000ff0a00720c */ /* 0x004fda0003f25270 */
[----:B------:R-:W2:Y:S02]  /*0260*/  @!P1 LDC.64 R10, c[0x0][0x398] ;  /* 0x0000e600ff0a9b82 */ /* 0x000ea40000000a00 */
[----:B--2---:R2:W-:Y:S04]  /*0270*/  @!P1 STG.E desc[UR8][R10.64], RZ ;  /* 0x000000ff0a009986 */ /* 0x0045e8000c101908 */
[----:B------:R-:W3:Y:S02]  /*0280*/  LDG.E.STRONG.GPU R12, desc[UR8][R4.64+0xc] ;  /* 0x00000c08040c7981 */ /* 0x000ee4000c1ef900 */
[----:B---3--:R-:W-:-:S13]  /*0290*/  ISETP.NE.AND P1, PT, R12, RZ, PT ;  /* 0x000000ff0c00720c */ /* 0x008fda0003f25270 */
[----:B0-----:R-:W0:Y:S02]  /*02a0*/  @!P1 LDC.64 R6, c[0x0][0x398] ;  /* 0x0000e600ff069b82 */ /* 0x001e240000000a00 */
[----:B0-----:R0:W-:Y:S04]  /*02b0*/  @!P1 STG.E desc[UR8][R6.64], RZ ;  /* 0x000000ff06009986 */ /* 0x0011e8000c101908 */
[----:B------:R-:W3:Y:S02]  /*02c0*/  LDG.E.STRONG.GPU R12, desc[UR8][R4.64+0x10] ;  /* 0x00001008040c7981 */ /* 0x000ee4000c1ef900 */
[----:B---3--:R-:W-:-:S13]  /*02d0*/  ISETP.NE.AND P1, PT, R12, RZ, PT ;  /* 0x000000ff0c00720c */ /* 0x008fda0003f25270 */
[----:B-1----:R-:W1:Y:S02]  /*02e0*/  @!P1 LDC.64 R8, c[0x0][0x398] ;  /* 0x0000e600ff089b82 */ /* 0x002e640000000a00 */
[----:B-1----:R1:W-:Y:S04]  /*02f0*/  @!P1 STG.E desc[UR8][R8.64], RZ ;  /* 0x000000ff08009986 */ /* 0x0023e8000c101908 */
[----:B------:R-:W3:Y:S02]  /*0300*/  LDG.E.STRONG.GPU R12, desc[UR8][R4.64+0x14] ;  /* 0x00001408040c7981 */ /* 0x000ee4000c1ef900 */
[----:B---3--:R-:W-:-:S13]  /*0310*/  ISETP.NE.AND P1, PT, R12, RZ, PT ;  /* 0x000000ff0c00720c */ /* 0x008fda0003f25270 */
[----:B--2---:R-:W2:Y:S02]  /*0320*/  @!P1 LDC.64 R10, c[0x0][0x398] ;  /* 0x0000e600ff0a9b82 */ /* 0x004ea40000000a00 */
        /* <DEDUP_REMOVED lines=37> */
[----:B------:R-:W2:Y:S01]  /*0580*/  LDG.E.STRONG.GPU R12, desc[UR8][R4.64+0x3c] ;  /* 0x00003c08040c7981 */ /* 0x000ea2000c1ef900 */
[----:B------:R-:W-:Y:S01]  /*0590*/  VIADD R3, R3, 0x10 ;  /* 0x0000001003037836 */ /* 0x000fe20000000000 */
[----:B--2---:R-:W-:Y:S02]  /*05a0*/  ISETP.NE.AND P1, PT, R12, RZ, PT ;  /* 0x000000ff0c00720c */ /* 0x004fe40003f25270 */
[----:B------:R-:W-:-:S05]  /*05b0*/  IADD3 R12, P2, PT, R4, 0x40, RZ ;  /* 0x00000040040c7810 */ /* 0x000fca0007f5e0ff */
[----:B------:R-:W-:Y:S02]  /*05c0*/  IMAD.X R13, RZ, RZ, R5, P2 ;  /* 0x000000ffff0d7224 */ /* 0x000fe400010e0605 */
[----:B------:R-:W-:Y:S02]  /*05d0*/  IMAD.MOV.U32 R4, RZ, RZ, R12 ;  /* 0x000000ffff047224 */ /* 0x000fe400078e000c */
[----:B------:R-:W-:Y:S02]  /*05e0*/  IMAD.MOV.U32 R5, RZ, RZ, R13 ;  /* 0x000000ffff057224 */ /* 0x000fe400078e000d */
[----:B0-----:R-:W0:Y:S02]  /*05f0*/  @!P1 LDC.64 R6, c[0x0][0x398] ;  /* 0x0000e600ff069b82 */ /* 0x001e240000000a00 */
[----:B0-----:R1:W-:Y:S01]  /*0600*/  @!P1 STG.E desc[UR8][R6.64], RZ ;  /* 0x000000ff06009986 */ /* 0x0013e2000c101908 */
[----:B------:R-:W-:-:S13]  /*0610*/  ISETP.GE.AND P1, PT, R3, -0xc, PT ;  /* 0xfffffff40300780c */ /* 0x000fda0003f26270 */
[----:B-1----:R-:W-:Y:S05]  /*0620*/  @!P1 BRA `(.L_x_5) ;  /* 0xfffffff800e49947 */ /* 0x002fea000383ffff */
.L_x_4:
[----:B------:R-:W-:-:S05]  /*0630*/  IMAD.MOV R6, RZ, RZ, -R3 ;  /* 0x000000ffff067224 */ /* 0x000fca00078e0a03 */
[----:B------:R-:W-:-:S13]  /*0640*/  ISETP.GT.AND P1, PT, R6, 0x4, PT ;  /* 0x000000040600780c */ /* 0x000fda0003f24270 */
[----:B------:R-:W-:Y:S05]  /*0650*/  @!P1 BRA `(.L_x_6) ;  /* 0x00000000009c9947 */ /* 0x000fea0003800000 */
        /* <DEDUP_REMOVED lines=14> */
[----:B------:R-:W3:Y:S02]  /*0740*/  @!P0 LDC.64 R12, c[0x0][0x398] ;  /* 0x0000e600ff0c8b82 */ /* 0x000ee40000000a00 */
[----:B---3--:R3:W-:Y:S04]  /*0750*/  @!P0 STG.E desc[UR8][R12.64], RZ ;  /* 0x000000ff0c008986 */ /* 0x0087e8000c101908 */
[----:B0-----:R-:W4:Y:S02]  /*0760*/  LDG.E.STRONG.GPU R6, desc[UR8][R4.64+0x10] ;  /* 0x0000100804067981 */ /* 0x001f24000c1ef900 */
[----:B----4-:R-:W-:Y:S02]  /*0770*/  ISETP.NE.AND P0, PT, R6, RZ, PT ;  /* 0x000000ff0600720c */ /* 0x010fe40003f05270 */
[----:B------:R-:W-:-:S05]  /*0780*/  IADD3 R6, P1, PT, R4, 0x10, RZ ;  /* 0x0000001004067810 */ /* 0x000fca0007f3e0ff */
[----:B------:R-:W-:-:S06]  /*0790*/  IMAD.X R7, RZ, RZ, R5, P1 ;  /* 0x000000ffff077224 */ /* 0x000fcc00008e0605 */
[----:B-1----:R-:W0:Y:S02]  /*07a0*/  @!P0 LDC.64 R8, c[0x0][0x398] ;  /* 0x0000e600ff088b82 */ /* 0x002e240000000a00 */
[----:B0-----:R-:W-:Y:S04]  /*07b0*/  @!P0 STG.E desc[UR8][R8.64], RZ ;  /* 0x000000ff08008986 */ /* 0x001fe8000c101908 */
[----:B--2---:R-:W2:Y:S02]  /*07c0*/  LDG.E.STRONG.GPU R10, desc[UR8][R6.64+0x4] ;  /* 0x00000408060a7981 */ /* 0x004ea4000c1ef900 */
[----:B--2---:R-:W-:-:S13]  /*07d0*/  ISETP.NE.AND P0, PT, R10, RZ, PT ;  /* 0x000000ff0a00720c */ /* 0x004fda0003f05270 */
[----:B------:R-:W0:Y:S02]  /*07e0*/  @!P0 LDC.64 R10, c[0x0][0x398] ;  /* 0x0000e600ff0a8b82 */ /* 0x000e240000000a00 */
[----:B0-----:R-:W-:Y:S04]  /*07f0*/  @!P0 STG.E desc[UR8][R10.64], RZ ;  /* 0x000000ff0a008986 */ /* 0x001fe8000c101908 */
[----:B---3--:R-:W2:Y:S02]  /*0800*/  LDG.E.STRONG.GPU R12, desc[UR8][R6.64+0x8] ;  /* 0x00000808060c7981 */ /* 0x008ea4000c1ef900 */
[----:B--2---:R-:W-:-:S13]  /*0810*/  ISETP.NE.AND P0, PT, R12, RZ, PT ;  /* 0x000000ff0c00720c */ /* 0x004fda0003f05270 */
[----:B------:R-:W0:Y:S02]  /*0820*/  @!P0 LDC.64 R4, c[0x0][0x398] ;  /* 0x0000e600ff048b82 */ /* 0x000e240000000a00 */
[----:B0-----:R0:W-:Y:S04]  /*0830*/  @!P0 STG.E desc[UR8][R4.64], RZ ;  /* 0x000000ff04008986 */ /* 0x0011e8000c101908 */
[----:B------:R-:W2:Y:S01]  /*0840*/  LDG.E.STRONG.GPU R12, desc[UR8][R6.64+0xc] ;  /* 0x00000c08060c7981 */ /* 0x000ea2000c1ef900 */
[----:B------:R-:W-:Y:S02]  /*0850*/  IADD3 R3, PT, PT, R3, 0x4, RZ ;  /* 0x0000000403037810 */ /* 0x000fe40007ffe0ff */
[----:B0-----:R-:W-:-:S03]  /*0860*/  IADD3 R4, P1, PT, R6, 0x10, RZ ;  /* 0x0000001006047810 */ /* 0x001fc60007f3e0ff */
[----:B------:R-:W-:Y:S02]  /*0870*/  VIADD R3, R3, 0x4 ;  /* 0x0000000403037836 */ /* 0x000fe40000000000 */
[----:B------:R-:W-:Y:S01]  /*0880*/  IMAD.X R5, RZ, RZ, R7, P1 ;  /* 0x000000ffff057224 */ /* 0x000fe200008e0607 */
[----:B--2---:R-:W-:-:S13]  /*0890*/  ISETP.NE.AND P0, PT, R12, RZ, PT ;  /* 0x000000ff0c00720c */ /* 0x004fda0003f05270 */
[----:B------:R-:W0:Y:S02]  /*08a0*/  @!P0 LDC.64 R8, c[0x0][0x398] ;  /* 0x0000e600ff088b82 */ /* 0x000e240000000a00 */
[----:B0-----:R0:W-:Y:S01]  /*08b0*/  @!P0 STG.E desc[UR8][R8.64], RZ ;  /* 0x000000ff08008986 */ /* 0x0011e2000c101908 */
[----:B------:R-:W-:-:S13]  /*08c0*/  PLOP3.LUT P0, PT, PT, PT, PT, 0x8, 0x80 ;  /* 0x000000000080781c */ /* 0x000fda0003f0e170 */
.L_x_6:
[----:B------:R-:W-:-:S13]  /*08d0*/  ISETP.NE.OR P0, PT, R3, RZ, P0 ;  /* 0x000000ff0300720c */ /* 0x000fda0000705670 */
[----:B------:R-:W-:Y:S05]  /*08e0*/  @!P0 BRA `(.L_x_2) ;  /* 0x00000000005c8947 */ /* 0x000fea0003800000 */
.L_x_3:
[----:B------:R-:W2:Y:S02]  /*08f0*/  LDG.E.STRONG.GPU R6, desc[UR8][R4.64] ;  /* 0x0000000804067981 */ /* 0x000ea4000c1ef900 */
[----:B--2---:R-:W-:-:S13]  /*0900*/  ISETP.NE.AND P0, PT, R6, RZ, PT ;  /* 0x000000ff0600720c */ /* 0x004fda0003f05270 */
[----:B------:R-:W1:Y:S02]  /*0910*/  @!P0 LDC.64 R6, c[0x0][0x398] ;  /* 0x0000e600ff068b82 */ /* 0x000e640000000a00 */
[----:B-1----:R1:W-:Y:S04]  /*0920*/  @!P0 STG.E desc[UR8][R6.64], RZ ;  /* 0x000000ff06008986 */ /* 0x0023e8000c101908 */
[----:B0-----:R-:W2:Y:S02]  /*0930*/  LDG.E.STRONG.GPU R8, desc[UR8][R4.64+0x4] ;  /* 0x0000040804087981 */ /* 0x001ea4000c1ef900 */
[----:B--2---:R-:W-:-:S13]  /*0940*/  ISETP.NE.AND P0, PT, R8, RZ, PT ;  /* 0x000000ff0800720c */ /* 0x004fda0003f05270 */
[----:B------:R-:W0:Y:S02]  /*0950*/  @!P0 LDC.64 R8, c[0x0][0x398] ;  /* 0x0000e600ff088b82 */ /* 0x000e240000000a00 */
[----:B0-----:R2:W-:Y:S04]  /*0960*/  @!P0 STG.E desc[UR8][R8.64], RZ ;  /* 0x000000ff08008986 */ /* 0x0015e8000c101908 */
[----:B------:R-:W3:Y:S02]  /*0970*/  LDG.E.STRONG.GPU R10, desc[UR8][R4.64+0x8] ;  /* 0x00000808040a7981 */ /* 0x000ee4000c1ef900 */
[----:B---3--:R-:W-:-:S13]  /*0980*/  ISETP.NE.AND P0, PT, R10, RZ, PT ;  /* 0x000000ff0a00720c */ /* 0x008fda0003f05270 */
[----:B------:R-:W0:Y:S02]  /*0990*/  @!P0 LDC.64 R10, c[0x0][0x398] ;  /* 0x0000e600ff0a8b82 */ /* 0x000e240000000a00 */
[----:B0-----:R2:W-:Y:S04]  /*09a0*/  @!P0 STG.E desc[UR8][R10.64], RZ ;  /* 0x000000ff0a008986 */ /* 0x0015e8000c101908 */
[----:B------:R-:W3:Y:S01]  /*09b0*/  LDG.E.STRONG.GPU R12, desc[UR8][R4.64+0xc] ;  /* 0x00000c08040c7981 */ /* 0x000ee2000c1ef900 */
[----:B------:R-:W-:Y:S01]  /*09c0*/  VIADD R3, R3, 0x4 ;  /* 0x0000000403037836 */ /* 0x000fe20000000000 */
[----:B---3--:R-:W-:Y:S02]  /*09d0*/  ISETP.NE.AND P0, PT, R12, RZ, PT ;  /* 0x000000ff0c00720c */ /* 0x008fe40003f05270 */
[----:B------:R-:W-:-:S05]  /*09e0*/  IADD3 R12, P1, PT, R4, 0x10, RZ ;  /* 0x00000010040c7810 */ /* 0x000fca0007f3e0ff */
[----:B------:R-:W-:Y:S02]  /*09f0*/  IMAD.X R13, RZ, RZ, R5, P1 ;  /* 0x000000ffff0d7224 */ /* 0x000fe400008e0605 */
[----:B------:R-:W-:Y:S02]  /*0a00*/  IMAD.MOV.U32 R4, RZ, RZ, R12 ;  /* 0x000000ffff047224 */ /* 0x000fe400078e000c */
[----:B------:R-:W-:Y:S02]  /*0a10*/  IMAD.MOV.U32 R5, RZ, RZ, R13 ;  /* 0x000000ffff057224 */ /* 0x000fe400078e000d */
[----:B-1----:R-:W0:Y:S02]  /*0a20*/  @!P0 LDC.64 R6, c[0x0][0x398] ;  /* 0x0000e600ff068b82 */ /* 0x002e240000000a00 */
[----:B0-----:R2:W-:Y:S01]  /*0a30*/  @!P0 STG.E desc[UR8][R6.64], RZ ;  /* 0x000000ff06008986 */ /* 0x0015e2000c101908 */
[----:B------:R-:W-:-:S13]  /*0a40*/  ISETP.NE.AND P0, PT, R3, RZ, PT ;  /* 0x000000ff0300720c */ /* 0x000fda0003f05270 */
[----:B--2---:R-:W-:Y:S05]  /*0a50*/  @P0 BRA `(.L_x_3) ;  /* 0xfffffffc00a40947 */ /* 0x004fea000383ffff */
.L_x_2:
[----:B------:R-:W-:-:S13]  /*0a60*/  ISETP.NE.AND P0, PT, R0, RZ, PT ;  /* 0x000000ff0000720c */ /* 0x000fda0003f05270 */
[----:B------:R-:W-:Y:S05]  /*0a70*/  @!P0 EXIT ;  /* 0x000000000000894d */ /* 0x000fea0003800000 */
[----:B------:R-:W1:Y:S01]  /*0a80*/  LDC.64 R4, c[0x0][0x390] ;  /* 0x0000e400ff047b82 */ /* 0x000e620000000a00 */
[----:B------:R-:W-:Y:S02]  /*0a90*/  IMAD.MOV R0, RZ, RZ, -R0 ;  /* 0x000000ffff007224 */ /* 0x000fe400078e0a00 */
[----:B-1----:R-:W-:-:S07]  /*0aa0*/  IMAD.WIDE.U32 R2, R2, 0x4, R4 ;  /* 0x0000000402027825 */ /* 0x002fce00078e0004 */
.L_x_7:
[----:B-1----:R-:W2:Y:S01]  /*0ab0*/  LDG.E.STRONG.GPU R4, desc[UR8][R2.64] ;  /* 0x0000000802047981 */ /* 0x002ea2000c1ef900 */
[----:B------:R-:W-:-:S05]  /*0ac0*/  VIADD R0, R0, 0x1 ;  /* 0x0000000100007836 */ /* 0x000fca0000000000 */
[----:B------:R-:W-:Y:S02]  /*0ad0*/  ISETP.NE.AND P1, PT, R0, RZ, PT ;  /* 0x000000ff0000720c */ /* 0x000fe40003f25270 */
[----:B--2---:R-:W-:-:S13]  /*0ae0*/  ISETP.NE.AND P0, PT, R4, RZ, PT ;  /* 0x000000ff0400720c */ /* 0x004fda0003f05270 */
[----:B------:R-:W1:Y:S02]  /*0af0*/  @!P0 LDC.64 R4, c[0x0][0x398] ;  /* 0x0000e600ff048b82 */ /* 0x000e640000000a00 */
[----:B-1----:R1:W-:Y:S01]  /*0b00*/  @!P0 STG.E desc[UR8][R4.64], RZ ;  /* 0x000000ff04008986 */ /* 0x0023e2000c101908 */
[----:B------:R-:W-:-:S04]  /*0b10*/  IADD3 R2, P0, PT, R2, 0x4, RZ ;  /* 0x0000000402027810 */ /* 0x000fc80007f1e0ff */
[----:B------:R-:W-:Y:S01]  /*0b20*/  IADD3.X R3, PT, PT, RZ, R3, RZ, P0, !PT ;  /* 0x00000003ff037210 */ /* 0x000fe200007fe4ff */
[----:B------:R-:W-:Y:S08]  /*0b30*/  @P1 BRA `(.L_x_7) ;  /* 0xfffffffc00dc1947 */ /* 0x000ff0000383ffff */
[----:B------:R-:W-:Y:S05]  /*0b40*/  EXIT ;  /* 0x000000000000794d */ /* 0x000fea0003800000 */
.L_x_0:
[----:B------:R-:W0:Y:S02]  /*0b50*/  S2R R0, SR_TID.X ;  /* 0x0000000000007919 */ /* 0x000e240000002100 */
[----:B0-----:R-:W-:-:S13]  /*0b60*/  ISETP.NE.AND P0, PT, R0, RZ, PT ;  /* 0x000000ff0000720c */ /* 0x001fda0003f05270 */
[----:B------:R-:W-:Y:S05]  /*0b70*/  @P0 EXIT ;  /* 0x000000000000094d */ /* 0x000fea0003800000 */
[----:B------:R-:W0:Y:S02]  /*0b80*/  LDCU UR4, c[0x0][0x380] ;  /* 0x00007000ff0477ac */ /* 0x000e240008000800 */
[----:B0-----:R-:W-:-:S09]  /*0b90*/  UISETP.GE.AND UP0, UPT, UR4, 0x1, UPT ;  /* 0x000000010400788c */ /* 0x001fd2000bf06270 */
[----:B------:R-:W-:Y:S05]  /*0ba0*/  BRA.U !UP0, `(.L_x_8) ;  /* 0x0000000508747547 */ /* 0x000fea000b800000 */
[----:B------:R-:W-:Y:S01]  /*0bb0*/  UISETP.GE.U32.AND UP0, UPT, UR4, 0x10, UPT ;  /* 0x000000100400788c */ /* 0x000fe2000bf06070 */
[----:B------:R-:W-:Y:S01]  /*0bc0*/  IMAD.MOV.U32 R0, RZ, RZ, RZ ;  /* 0x000000ffff007224 */ /* 0x000fe200078e00ff */
[----:B------:R-:W-:-:S04]  /*0bd0*/  ULOP3.LUT UR5, UR4, 0xf, URZ, 0xc0, !UPT ;  /* 0x0000000f04057892 */ /* 0x000fc8000f8ec0ff */
[----:B------:R-:W-:-:S03]  /*0be0*/  UISETP.NE.AND UP1, UPT, UR5, URZ, UPT ;  /* 0x000000ff0500728c */ /* 0x000fc6000bf25270 */
[----:B------:R-:W-:Y:S08]  /*0bf0*/  BRA.U !UP0, `(.L_x_9) ;  /* 0x00000001089c7547 */ /* 0x000ff0000b800000 */
[----:B------:R-:W0:Y:S01]  /*0c00*/  LDC.64 R2, c[0x0][0x390] ;  /* 0x0000e400ff027b82 */ /* 0x000e220000000a00 */
[----:B------:R-:W-:Y:S01]  /*0c10*/  ULOP3.LUT UR6, UR4, 0x7ffffff0, URZ, 0xc0, !UPT ;  /* 0x7ffffff004067892 */ /* 0x000fe2000f8ec0ff */
[----:B------:R-:W-:-:S05]  /*0c20*/  IMAD.MOV.U32 R7, RZ, RZ, RZ ;  /* 0x000000ffff077224 */ /* 0x000fca00078e00ff */
[----:B------:R-:W-:-:S07]  /*0c30*/  IMAD.U32 R0, RZ, RZ, UR6 ;  /* 0x00000006ff007e24 */ /* 0x000fce000f8e00ff */
.L_x_10:
[C---:B-1----:R-:W-:Y:S01]  /*0c40*/  VIADD R9, R7.reuse, 0x1 ;  /* 0x0000000107097836 */ /* 0x042fe20000000000 */
[C---:B------:R-:W-:Y:S01]  /*0c50*/  IADD3 R19, PT, PT, R7.reuse, 0x6, RZ ;  /* 0x0000000607137810 */ /* 0x040fe20007ffe0ff */
[----:B0-----:R-:W-:-:S04]  /*0c60*/  IMAD.WIDE.U32 R4, R7, 0x4, R2 ;  /* 0x0000000407047825 */ /* 0x001fc800078e0002 */
[C---:B------:R-:W-:Y:S01]  /*0c70*/  VIADD R11, R7.reuse, 0x2 ;  /* 0x00000002070b7836 */ /* 0x040fe20000000000 */
[----:B------:R0:W-:Y:S01]  /*0c80*/  STG.E desc[UR8][R4.64], R9 ;  /* 0x0000000904007986 */ /* 0x0001e2000c101908 */
[C---:B------:R-:W-:Y:S02]  /*0c90*/  VIADD R13, R7.reuse, 0x3 ;  /* 0x00000003070d7836 */ /* 0x040fe40000000000 */
[C---:B------:R-:W-:Y:S01]  /*0ca0*/  VIADD R15, R7.reuse, 0x4 ;  /* 0x00000004070f7836 */ /* 0x040fe20000000000 */
[----:B------:R1:W-:Y:S01]  /*0cb0*/  STG.E desc[UR8][R4.64+0x4], R11 ;  /* 0x0000040b04007986 */ /* 0x0003e2000c101908 */
[C---:B------:R-:W-:Y:S02]  /*0cc0*/  VIADD R17, R7.reuse, 0x5 ;  /* 0x0000000507117836 */ /* 0x040fe40000000000 */
[C---:B------:R-:W-:Y:S01]  /*0cd0*/  VIADD R21, R7.reuse, 0x7 ;  /* 0x0000000707157836 */ /* 0x040fe20000000000 */
[----:B------:R2:W-:Y:S01]  /*0ce0*/  STG.E desc[UR8][R4.64+0x8], R13 ;  /* 0x0000080d04007986 */ /* 0x0005e2000c101908 */
[----:B------:R-:W-:-:S02]  /*0cf0*/  VIADD R23, R7, 0x8 ;  /* 0x0000000807177836 */ /* 0x000fc40000000000 */
[C---:B------:R-:W-:Y:S01]  /*0d00*/  VIADD R25, R7.reuse, 0xa ;  /* 0x0000000a07197836 */ /* 0x040fe20000000000 */
[----:B------:R3:W-:Y:S01]  /*0d10*/  STG.E desc[UR8][R4.64+0xc], R15 ;  /* 0x00000c0f04007986 */ /* 0x0007e2000c101908 */
[C---:B0-----:R-:W-:Y:S02]  /*0d20*/  VIADD R9, R7.reuse, 0x9 ;  /* 0x0000000907097836 */ /* 0x041fe40000000000 */
[C---:B------:R-:W-:Y:S01]  /*0d30*/  VIADD R27, R7.reuse, 0xb ;  /* 0x0000000b071b7836 */ /* 0x040fe20000000000 */
[----:B------:R0:W-:Y:S01]  /*0d40*/  STG.E desc[UR8][R4.64+0x10], R17 ;  /* 0x0000101104007986 */ /* 0x0001e2000c101908 */
[C---:B-1----:R-:W-:Y:S02]  /*0d50*/  VIADD R11, R7.reuse, 0xc ;  /* 0x0000000c070b7836 */ /* 0x042fe40000000000 */
[C---:B--2---:R-:W-:Y:S01]  /*0d60*/  VIADD R13, R7.reuse, 0xd ;  /* 0x0000000d070d7836 */ /* 0x044fe20000000000 */
[----:B------:R1:W-:Y:S01]  /*0d70*/  STG.E desc[UR8][R4.64+0x14], R19 ;  /* 0x0000141304007986 */ /* 0x0003e2000c101908 */
[----:B---3--:R-:W-:-:S03]  /*0d80*/  VIADD R15, R7, 0xe ;  /* 0x0000000e070f7836 */ /* 0x008fc60000000000 */
[----:B------:R1:W-:Y:S01]  /*0d90*/  STG.E desc[UR8][R4.64+0x18], R21 ;  /* 0x0000181504007986 */ /* 0x0003e2000c101908 */
[C---:B0-----:R-:W-:Y:S01]  /*0da0*/  IADD3 R17, PT, PT, R7.reuse, 0xf, RZ ;  /* 0x0000000f07117810 */ /* 0x041fe20007ffe0ff */
[----:B------:R-:W-:Y:S02]  /*0db0*/  VIADD R7, R7, 0x10 ;  /* 0x0000001007077836 */ /* 0x000fe40000000000 */
[----:B------:R1:W-:Y:S04]  /*0dc0*/  STG.E desc[UR8][R4.64+0x1c], R23 ;  /* 0x00001c1704007986 */ /* 0x0003e8000c101908 */
[----:B------:R1:W-:Y:S01]  /*0dd0*/  STG.E desc[UR8][R4.64+0x20], R9 ;  /* 0x0000200904007986 */ /* 0x0003e2000c101908 */
[----:B------:R-:W-:-:S03]  /*0de0*/  ISETP.NE.AND P0, PT, R7, R0, PT ;  /* 0x000000000700720c */ /* 0x000fc60003f05270 */
[----:B------:R1:W-:Y:S04]  /*0df0*/  STG.E desc[UR8][R4.64+0x24], R25 ;  /* 0x0000241904007986 */ /* 0x0003e8000c101908 */
[----:B------:R1:W-:Y:S04]  /*0e00*/  STG.E desc[UR8][R4.64+0x28], R27 ;  /* 0x0000281b04007986 */ /* 0x0003e8000c101908 */
[----:B------:R1:W-:Y:S04]  /*0e10*/  STG.E desc[UR8][R4.64+0x2c], R11 ;  /* 0x00002c0b04007986 */ /* 0x0003e8000c101908 */
[----:B------:R1:W-:Y:S04]  /*0e20*/  STG.E desc[UR8][R4.64+0x30], R13 ;  /* 0x0000300d04007986 */ /* 0x0003e8000c101908 */
[----:B------:R1:W-:Y:S04]  /*0e30*/  STG.E desc[UR8][R4.64+0x34], R15 ;  /* 0x0000340f04007986 */ /* 0x0003e8000c101908 */
[----:B------:R1:W-:Y:S04]  /*0e40*/  STG.E desc[UR8][R4.64+0x38], R17 ;  /* 0x0000381104007986 */ /* 0x0003e8000c101908 */
[----:B------:R1:W-:Y:S01]  /*0e50*/  STG.E desc[UR8][R4.64+0x3c], R7 ;  /* 0x00003c0704007986 */ /* 0x0003e2000c101908 */
[----:B------:R-:W-:Y:S05]  /*0e60*/  @P0 BRA `(.L_x_10) ;  /* 0xfffffffc00740947 */ /* 0x000fea000383ffff */
.L_x_9:
[----:B------:R-:W-:Y:S05]  /*0e70*/  BRA.U !UP1, `(.L_x_8) ;  /* 0x0000000109c07547 */ /* 0x000fea000b800000 */
[----:B------:R-:W-:Y:S02]  /*0e80*/  UISETP.GE.U32.AND UP0, UPT, UR5, 0x8, UPT ;  /* 0x000000080500788c */ /* 0x000fe4000bf06070 */
[----:B------:R-:W-:-:S04]  /*0e90*/  ULOP3.LUT UR6, UR4, 0x7, URZ, 0xc0, !UPT ;  /* 0x0000000704067892 */ /* 0x000fc8000f8ec0ff */
[----:B------:R-:W-:-:S03]  /*0ea0*/  UISETP.NE.AND UP1, UPT, UR6, URZ, UPT ;  /* 0x000000ff0600728c */ /* 0x000fc6000bf25270 */
[----:B------:R-:W-:Y:S08]  /*0eb0*/  BRA.U !UP0, `(.L_x_11) ;  /* 0x0000000108487547 */ /* 0x000ff0000b800000 */
[----:B------:R-:W0:Y:S01]  /*0ec0*/  LDC.64 R2, c[0x0][0x390] ;  /* 0x0000e400ff027b82 */ /* 0x000e220000000a00 */
[C---:B-1----:R-:W-:Y:S02]  /*0ed0*/  VIADD R5, R0.reuse, 0x1 ;  /* 0x0000000100057836 */ /* 0x042fe40000000000 */
[C---:B------:R-:W-:Y:S02]  /*0ee0*/  VIADD R7, R0.reuse, 0x2 ;  /* 0x0000000200077836 */ /* 0x040fe40000000000 */
[C---:B------:R-:W-:Y:S02]  /*0ef0*/  VIADD R9, R0.reuse, 0x3 ;  /* 0x0000000300097836 */ /* 0x040fe40000000000 */
[C---:B------:R-:W-:Y:S02]  /*0f00*/  VIADD R11, R0.reuse, 0x4 ;  /* 0x00000004000b7836 */ /* 0x040fe40000000000 */
[C---:B------:R-:W-:Y:S02]  /*0f10*/  VIADD R13, R0.reuse, 0x5 ;  /* 0x00000005000d7836 */ /* 0x040fe40000000000 */
[----:B------:R-:W-:-:S02]  /*0f20*/  VIADD R15, R0, 0x6 ;  /* 0x00000006000f7836 */ /* 0x000fc40000000000 */
[C---:B------:R-:W-:Y:S02]  /*0f30*/  VIADD R17, R0.reuse, 0x7 ;  /* 0x0000000700117836 */ /* 0x040fe40000000000 */
[C---:B0-----:R-:W-:Y:S01]  /*0f40*/  IMAD.WIDE.U32 R2, R0.reuse, 0x4, R2 ;  /* 0x0000000400027825 */ /* 0x041fe200078e0002 */
[----:B------:R-:W-:-:S04]  /*0f50*/  IADD3 R0, PT, PT, R0, 0x8, RZ ;  /* 0x0000000800007810 */ /* 0x000fc80007ffe0ff */
[----:B------:R0:W-:Y:S04]  /*0f60*/  STG.E desc[UR8][R2.64], R5 ;  /* 0x0000000502007986 */ /* 0x0001e8000c101908 */
[----:B------:R0:W-:Y:S04]  /*0f70*/  STG.E desc[UR8][R2.64+0x4], R7 ;  /* 0x0000040702007986 */ /* 0x0001e8000c101908 */
[----:B------:R0:W-:Y:S04]  /*0f80*/  STG.E desc[UR8][R2.64+0x8], R9 ;  /* 0x0000080902007986 */ /* 0x0001e8000c101908 */
[----:B------:R0:W-:Y:S04]  /*0f90*/  STG.E desc[UR8][R2.64+0xc], R11 ;  /* 0x00000c0b02007986 */ /* 0x0001e8000c101908 */
[----:B------:R0:W-:Y:S04]  /*0fa0*/  STG.E desc[UR8][R2.64+0x10], R13 ;  /* 0x0000100d02007986 */ /* 0x0001e8000c101908 */
[----:B------:R0:W-:Y:S04]  /*0fb0*/  STG.E desc[UR8][R2.64+0x14], R15 ;  /* 0x0000140f02007986 */ /* 0x0001e8000c101908 */
[----:B------:R0:W-:Y:S04]  /*0fc0*/  STG.E desc[UR8][R2.64+0x18], R17 ;  /* 0x0000181102007986 */ /* 0x0001e8000c101908 */
[----:B------:R0:W-:Y:S02]  /*0fd0*/  STG.E desc[UR8][R2.64+0x1c], R0 ;  /* 0x00001c0002007986 */ /* 0x0001e4000c101908 */
.L_x_11:
[----:B------:R-:W-:Y:S05]  /*0fe0*/  BRA.U !UP1, `(.L_x_8) ;  /* 0x0000000109647547 */ /* 0x000fea000b800000 */
[----:B------:R-:W-:Y:S02]  /*0ff0*/  UISETP.GE.U32.AND UP0, UPT, UR6, 0x4, UPT ;  /* 0x000000040600788c */ /* 0x000fe4000bf06070 */
[----:B------:R-:W-:-:S04]  /*1000*/  ULOP3.LUT UR4, UR4, 0x3, URZ, 0xc0, !UPT ;  /* 0x0000000304047892 */ /* 0x000fc8000f8ec0ff */
[----:B------:R-:W-:-:S03]  /*1010*/  UISETP.NE.AND UP1, UPT, UR4, URZ, UPT ;  /* 0x000000ff0400728c */ /* 0x000fc6000bf25270 */
[----:B------:R-:W-:Y:S08]  /*1020*/  BRA.U !UP0, `(.L_x_12) ;  /* 0x0000000108287547 */ /* 0x000ff0000b800000 */
[----:B0-----:R-:W0:Y:S01]  /*1030*/  LDC.64 R2, c[0x0][0x390] ;  /* 0x0000e400ff027b82 */ /* 0x001e220000000a00 */
[C---:B-1----:R-:W-:Y:S02]  /*1040*/  VIADD R5, R0.reuse, 0x1 ;  /* 0x0000000100057836 */ /* 0x042fe40000000000 */
[C---:B------:R-:W-:Y:S02]  /*1050*/  VIADD R7, R0.reuse, 0x2 ;  /* 0x0000000200077836 */ /* 0x040fe40000000000 */
[C---:B------:R-:W-:Y:S02]  /*1060*/  VIADD R9, R0.reuse, 0x3 ;  /* 0x0000000300097836 */ /* 0x040fe40000000000 */
[----:B0-----:R-:W-:-:S04]  /*1070*/  IMAD.WIDE.U32 R2, R0, 0x4, R2 ;  /* 0x0000000400027825 */ /* 0x001fc800078e0002 */
[----:B------:R-:W-:Y:S01]  /*1080*/  VIADD R0, R0, 0x4 ;  /* 0x0000000400007836 */ /* 0x000fe20000000000 */
[----:B------:R2:W-:Y:S04]  /*1090*/  STG.E desc[UR8][R2.64], R5 ;  /* 0x0000000502007986 */ /* 0x0005e8000c101908 */
[----:B------:R2:W-:Y:S04]  /*10a0*/  STG.E desc[UR8][R2.64+0x4], R7 ;  /* 0x0000040702007986 */ /* 0x0005e8000c101908 */
[----:B------:R2:W-:Y:S04]  /*10b0*/  STG.E desc[UR8][R2.64+0x8], R9 ;  /* 0x0000080902007986 */ /* 0x0005e8000c101908 */
[----:B------:R2:W-:Y:S02]  /*10c0*/  STG.E desc[UR8][R2.64+0xc], R0 ;  /* 0x00000c0002007986 */ /* 0x0005e4000c101908 */
.L_x_12:
[----:B------:R-:W-:Y:S05]  /*10d0*/  BRA.U !UP1, `(.L_x_8) ;  /* 0x0000000109287547 */ /* 0x000fea000b800000 */
[----:B0-2---:R-:W0:Y:S01]  /*10e0*/  LDC.64 R2, c[0x0][0x390] ;  /* 0x0000e400ff027b82 */ /* 0x005e220000000a00 */
[----:B------:R-:W-:Y:S01]  /*10f0*/  UIADD3 UR4, UPT, UPT, -UR4, URZ, URZ ;  /* 0x000000ff04047290 */ /* 0x000fe2000fffe1ff */
[----:B0-----:R-:W-:-:S11]  /*1100*/  IMAD.WIDE.U32 R2, R0, 0x4, R2 ;  /* 0x0000000400027825 */ /* 0x001fd600078e0002 */
.L_x_13:
[----:B------:R-:W-:Y:S01]  /*1110*/  UIADD3 UR4, UPT, UPT, UR4, 0x1, URZ ;  /* 0x0000000104047890 */ /* 0x000fe2000fffe0ff */
[----:B------:R-:W-:-:S03]  /*1120*/  VIADD R0, R0, 0x1 ;  /* 0x0000000100007836 */ /* 0x000fc60000000000 */
[----:B------:R-:W-:Y:S02]  /*1130*/  UISETP.NE.AND UP0, UPT, UR4, URZ, UPT ;  /* 0x000000ff0400728c */ /* 0x000fe4000bf05270 */
[----:B------:R0:W-:Y:S02]  /*1140*/  STG.E desc[UR8][R2.64], R0 ;  /* 0x0000000002007986 */ /* 0x0001e4000c101908 */
[----:B0-----:R-:W-:-:S05]  /*1150*/  IADD3 R2, P0, PT, R2, 0x4, RZ ;  /* 0x0000000402027810 */ /* 0x001fca0007f1e0ff */
[----:B------:R-:W-:Y:S01]  /*1160*/  IMAD.X R3, RZ, RZ, R3, P0 ;  /* 0x000000ffff037224 */ /* 0x000fe200000e0603 */
[----:B------:R-:W-:Y:S07]  /*1170*/  BRA.U UP0, `(.L_x_13) ;  /* 0xfffffffd00e47547 */ /* 0x000fee000b83ffff */
.L_x_8:
[----:B0-2---:R-:W0:Y:S01]  /*1180*/  LDC.64 R2, c[0x0][0x388] ;  /* 0x0000e200ff027b82 */ /* 0x005e220000000a00 */
[----:B-1----:R-:W-:Y:S01]  /*1190*/  IMAD.MOV.U32 R5, RZ, RZ, 0x1 ;  /* 0x00000001ff057424 */ /* 0x002fe200078e00ff */
[----:B------:R-:W-:Y:S06]  /*11a0*/  MEMBAR.SC.GPU ;  /* 0x0000000000007992 */ /* 0x000fec0000002000 */
[----:B------:R-:W-:-:S00]  /*11b0*/  ERRBAR ;  /* 0x00000000000079ab */ /* 0x000fc00000000000 */
[----:B------:R-:W-:Y:S06]  /*11c0*/  CGAERRBAR ;  /* 0x00000000000075ab */ /* 0x000fec0000000000 */
[----:B------:R-:W-:Y:S04]  /*11d0*/  CCTL.IVALL ;  /* 0x00000000ff00798f */ /* 0x000fe80002000000 */
[----:B0-----:R-:W-:Y:S01]  /*11e0*/  STG.E.STRONG.SYS desc[UR8][R2.64], R5 ;  /* 0x0000000502007986 */ /* 0x001fe2000c115908 */
[----:B------:R-:W-:Y:S05]  /*11f0*/  EXIT ;  /* 0x000000000000794d */ /* 0x000fea0003800000 */
.L_x_14:
[----:B------:R-:W-:-:S00]  /*1200*/  BRA `(.L_x_14) ;  /* 0xfffffffc00fc7947 */ /* 0x000fc0000383ffff */
[----:B------:R-:W-:-:S00]  /*1210*/  NOP ;  /* 0x0000000000007918 */ /* 0x000fc00000000000 */
        /* <DEDUP_REMOVED lines=14> */
.L_x_15:


//--------------------- .nv.shared.reserved.0     --------------------------
	.section	.nv.shared.reserved.0,"aw",@nobits
	.weak		__nv_reservedSMEM_offset_0_alias
	.size		__nv_reservedSMEM_offset_0_alias, 0, 64
	.other		__nv_reservedSMEM_offset_0_alias,@"STO_CUDA_RESERVED_SHARED STV_DEFAULT"
__nv_reservedSMEM_offset_0_alias:
	.zero		0
	.zero		64


//--------------------- .nv.constant0._Z6kerneliPViPiS1_ --------------------------
	.section	.nv.constant0._Z6kerneliPViPiS1_,"a",@progbits
	.sectionflags	@""
	.align	4
.nv.constant0._Z6kerneliPViPiS1_:
	.zero		928


//--------------------- SYMBOLS --------------------------

	.type		.nv.reservedSmem.offset0,@object
	.size		.nv.reservedSmem.offset0,0x4
